	.headerflags	@"EF_CUDA_TEXMODE_UNIFIED EF_CUDA_64BIT_ADDRESS EF_CUDA_ACCELERATORS EF_CUDA_SM90 EF_CUDA_VIRTUAL_SM(EF_CUDA_SM90)"
	.elftype	@"ET_EXEC"


//--------------------- .nv.info                  --------------------------
	.section	.nv.info,"",@"SHT_CUDA_INFO"
	.align	4


	//----- nvinfo : EIATTR_REGCOUNT
	.align		4
        /*0000*/ 	.byte	0x04, 0x2f
        /*0002*/ 	.short	(.L_1 - .L_0)
	.align		4
.L_0:
        /*0004*/ 	.word	index@(triton_poi_fused_convolution_leaky_relu_1)
        /*0008*/ 	.word	0x00000010


	//----- nvinfo : EIATTR_MIN_STACK_SIZE
	.align		4
.L_1:
        /*000c*/ 	.byte	0x04, 0x12
        /*000e*/ 	.short	(.L_3 - .L_2)
	.align		4
.L_2:
        /*0010*/ 	.word	index@(triton_poi_fused_convolution_leaky_relu_1)
        /*0014*/ 	.word	0x00000000


	//----- nvinfo : EIATTR_FRAME_SIZE
	.align		4
.L_3:
        /*0018*/ 	.byte	0x04, 0x11
        /*001a*/ 	.short	(.L_5 - .L_4)
	.align		4
.L_4:
        /*001c*/ 	.word	index@(triton_poi_fused_convolution_leaky_relu_1)
        /*0020*/ 	.word	0x00000000


	//----- nvinfo : EIATTR_MIN_STACK_SIZE
	.align		4
.L_5:
        /*0024*/ 	.byte	0x04, 0x12
        /*0026*/ 	.short	(.L_7 - .L_6)
	.align		4
.L_6:
        /*0028*/ 	.word	index@(triton_poi_fused_convolution_leaky_relu_1)
        /*002c*/ 	.word	0x00000000
.L_7:


//--------------------- .nv.info.triton_poi_fused_convolution_leaky_relu_1 --------------------------
	.section	.nv.info.triton_poi_fused_convolution_leaky_relu_1,"",@"SHT_CUDA_INFO"
	.sectionflags	@""
	.align	4


	//----- nvinfo : EIATTR_CUDA_API_VERSION
	.align		4
        /*0000*/ 	.byte	0x04, 0x37
        /*0002*/ 	.short	(.L_9 - .L_8)
.L_8:
        /*0004*/ 	.word	0x0000007c


	//----- nvinfo : EIATTR_KPARAM_INFO
	.align		4
.L_9:
        /*0008*/ 	.byte	0x04, 0x17
        /*000a*/ 	.short	(.L_11 - .L_10)
.L_10:
        /*000c*/ 	.word	0x00000000
        /*0010*/ 	.short	0x0003
        /*0012*/ 	.short	0x0018
        /*0014*/ 	.byte	0x00, 0xf0, 0x11, 0x00


	//----- nvinfo : EIATTR_KPARAM_INFO
	.align		4
.L_11:
        /*0018*/ 	.byte	0x04, 0x17
        /*001a*/ 	.short	(.L_13 - .L_12)
.L_12:
        /*001c*/ 	.word	0x00000000
        /*0020*/ 	.short	0x0002
        /*0022*/ 	.short	0x0010
        /*0024*/ 	.byte	0x00, 0xf4, 0x21, 0x00


	//----- nvinfo : EIATTR_KPARAM_INFO
	.align		4
.L_13:
        /*0028*/ 	.byte	0x04, 0x17
        /*002a*/ 	.short	(.L_15 - .L_14)
.L_14:
        /*002c*/ 	.word	0x00000000
        /*0030*/ 	.short	0x0001
        /*0032*/ 	.short	0x0008
        /*0034*/ 	.byte	0x00, 0xf4, 0x21, 0x00


	//----- nvinfo : EIATTR_KPARAM_INFO
	.align		4
.L_15:
        /*0038*/ 	.byte	0x04, 0x17
        /*003a*/ 	.short	(.L_17 - .L_16)
.L_16:
        /*003c*/ 	.word	0x00000000
        /*0040*/ 	.short	0x0000
        /*0042*/ 	.short	0x0000
        /*0044*/ 	.byte	0x00, 0xf4, 0x21, 0x00


	//----- nvinfo : EIATTR_SPARSE_MMA_MASK
	.align		4
.L_17:
        /*0048*/ 	.byte	0x03, 0x50
        /*004a*/ 	.short	0x0000


	//----- nvinfo : EIATTR_MAXREG_COUNT
	.align		4
        /*004c*/ 	.byte	0x03, 0x1b
        /*004e*/ 	.short	0x00ff


	//----- nvinfo : EIATTR_EXIT_INSTR_OFFSETS
	.align		4
        /*0050*/ 	.byte	0x04, 0x1c
        /*0052*/ 	.short	(.L_19 - .L_18)


	//   ....[0]....
.L_18:
        /*0054*/ 	.word	0x00000260


	//   ....[1]....
        /*0058*/ 	.word	0x00000280


	//----- nvinfo : EIATTR_REQNTID
	.align		4
.L_19:
        /*005c*/ 	.byte	0x04, 0x10
        /*005e*/ 	.short	(.L_21 - .L_20)
.L_20:
        /*0060*/ 	.word	0x00000080
        /*0064*/ 	.word	0x00000001
        /*0068*/ 	.word	0x00000001


	//----- nvinfo : EIATTR_CBANK_PARAM_SIZE
	.align		4
.L_21:
        /*006c*/ 	.byte	0x03, 0x19
        /*006e*/ 	.short	0x001c


	//----- nvinfo : EIATTR_PARAM_CBANK
	.align		4
        /*0070*/ 	.byte	0x04, 0x0a
        /*0072*/ 	.short	(.L_23 - .L_22)
	.align		4
.L_22:
        /*0074*/ 	.word	index@(.nv.constant0.triton_poi_fused_convolution_leaky_relu_1)
        /*0078*/ 	.short	0x0210
        /*007a*/ 	.short	0x001c


	//----- nvinfo : EIATTR_SW_WAR
	.align		4
.L_23:
        /*007c*/ 	.byte	0x04, 0x36
        /*007e*/ 	.short	(.L_25 - .L_24)
.L_24:
        /*0080*/ 	.word	0x00000008
.L_25:


//--------------------- .nv.callgraph             --------------------------
	.section	.nv.callgraph,"",@"SHT_CUDA_CALLGRAPH"
	.align	4
	.sectionentsize	8
	.align		4
        /*0000*/ 	.word	0x00000000
	.align		4
        /*0004*/ 	.word	0xffffffff
	.align		4
        /*0008*/ 	.word	0x00000000
	.align		4
        /*000c*/ 	.word	0xfffffffe
	.align		4
        /*0010*/ 	.word	0x00000000
	.align		4
        /*0014*/ 	.word	0xfffffffd
	.align		4
        /*0018*/ 	.word	0x00000000
	.align		4
        /*001c*/ 	.word	0xfffffffc


//--------------------- .text.triton_poi_fused_convolution_leaky_relu_1 --------------------------
	.section	.text.triton_poi_fused_convolution_leaky_relu_1,"ax",@progbits
	.align	128
        .global         triton_poi_fused_convolution_leaky_relu_1
        .type           triton_poi_fused_convolution_leaky_relu_1,@function
        .size           triton_poi_fused_convolution_leaky_relu_1,(.L_x_1 - triton_poi_fused_convolution_leaky_relu_1)
        .other          triton_poi_fused_convolution_leaky_relu_1,@"STO_CUDA_ENTRY STV_DEFAULT"
triton_poi_fused_convolution_leaky_relu_1:
.text.triton_poi_fused_convolution_leaky_relu_1:
[----:B------:R-:W0:Y:S02]  /*0000*/  LDC R1, c[0x0][0x28] ;  /* 0x00000a00ff017b82 */ /* 0x000e240000000800 */
[----:B------:R-:W1:Y:S01]  /*0010*/  S2R R0, SR_TID.X ;  /* 0x0000000000007919 */ /* 0x000e620000002100 */
[----:B------:R-:W2:Y:S01]  /*0020*/  LDC.64 R4, c[0x0][0x218] ;  /* 0x00008600ff047b82 */ /* 0x000ea20000000a00 */
[----:B------:R-:W-:Y:S01]  /*0030*/  IMAD.MOV.U32 R11, RZ, RZ, RZ ;  /* 0x000000ffff0b7224 */ /* 0x000fe200078e00ff */
[----:B------:R-:W-:Y:S01]  /*0040*/  ULDC.64 UR4, c[0x0][0x208] ;  /* 0x0000820000047ab9 */ /* 0x000fe20000000a00 */
[----:B------:R-:W3:Y:S01]  /*0050*/  S2R R7, SR_CTAID.X ;  /* 0x0000000000077919 */ /* 0x000ee20000002500 */
[----:B------:R-:W-:Y:S01]  /*0060*/  ULDC.64 UR6, c[0x0][0x220] ;  /* 0x0000880000067ab9 */ /* 0x000fe20000000a00 */
[----:B-1----:R-:W-:Y:S01]  /*0070*/  IMAD.SHL.U32 R0, R0, 0x2, RZ ;  /* 0x0000000200007824 */ /* 0x002fe200078e00ff */
[----:B---3--:R-:W-:-:S04]  /*0080*/  SHF.R.S32.HI R2, RZ, 0x17, R7 ;  /* 0x00000017ff027819 */ /* 0x008fc80000011407 */
[----:B------:R-:W-:Y:S02]  /*0090*/  LOP3.LUT R0, R0, 0xfe, RZ, 0xc0, !PT ;  /* 0x000000fe00007812 */ /* 0x000fe400078ec0ff */
[----:B------:R-:W-:-:S03]  /*00a0*/  SGXT R2, R2, 0x1 ;  /* 0x000000010202781a */ /* 0x000fc60000000200 */
[----:B------:R-:W-:-:S05]  /*00b0*/  IMAD R7, R7, 0x100, R0 ;  /* 0x0000010007077824 */ /* 0x000fca00078e0200 */
[----:B------:R-:W-:Y:S02]  /*00c0*/  LEA.HI R0, R2, R7, RZ, 0x4 ;  /* 0x0000000702007211 */ /* 0x000fe400078f20ff */
[----:B------:R-:W1:Y:S01]  /*00d0*/  LDC.64 R2, c[0x0][0x210] ;  /* 0x00008400ff027b82 */ /* 0x000e620000000a00 */
[----:B------:R-:W-:Y:S02]  /*00e0*/  ISETP.GE.AND P2, PT, R7, 0x100, PT ;  /* 0x000001000700780c */ /* 0x000fe40003f46270 */
[----:B------:R-:W-:-:S04]  /*00f0*/  SHF.R.S32.HI R0, RZ, 0x4, R0 ;  /* 0x00000004ff007819 */ /* 0x000fc80000011400 */
[----:B------:R-:W-:-:S04]  /*0100*/  LEA.HI R6, R0, R0, RZ, 0x2 ;  /* 0x0000000000067211 */ /* 0x000fc800078f10ff */
[----:B------:R-:W-:-:S05]  /*0110*/  LOP3.LUT R9, R6, 0xfffffffc, RZ, 0xc0, !PT ;  /* 0xfffffffc06097812 */ /* 0x000fca00078ec0ff */
[----:B------:R-:W-:Y:S02]  /*0120*/  IMAD.IADD R9, R0, 0x1, -R9 ;  /* 0x0000000100097824 */ /* 0x000fe400078e0a09 */
[----:B------:R-:W-:Y:S02]  /*0130*/  IMAD.MOV.U32 R0, RZ, RZ, RZ ;  /* 0x000000ffff007224 */ /* 0x000fe400078e00ff */
[----:B--2---:R-:W-:Y:S01]  /*0140*/  IMAD.WIDE R4, R9, 0x4, R4 ;  /* 0x0000000409047825 */ /* 0x004fe200078e0204 */
[----:B------:R-:W-:-:S03]  /*0150*/  CS2R R8, SRZ ;  /* 0x0000000000087805 */ /* 0x000fc6000001ff00 */
[----:B-1----:R-:W-:Y:S01]  /*0160*/  IMAD.WIDE R2, R7, 0x4, R2 ;  /* 0x0000000407027825 */ /* 0x002fe200078e0202 */
[----:B------:R-:W2:Y:S04]  /*0170*/  @!P2 LDG.E.EL R11, desc[UR4][R4.64] ;  /* 0x00000004040ba981 */ /* 0x000ea8000c2e1900 */
[----:B------:R-:W2:Y:S04]  /*0180*/  @!P2 LDG.E.64 R8, desc[UR4][R2.64] ;  /* 0x000000040208a981 */ /* 0x000ea8000c1e1b00 */
[----:B------:R-:W3:Y:S01]  /*0190*/  @!P2 LDG.E.EL R0, desc[UR4][R4.64] ;  /* 0x000000040400a981 */ /* 0x000ee2000c2e1900 */
[----:B------:R-:W-:-:S04]  /*01a0*/  IADD3 R6, P3, R7, UR6, RZ ;  /* 0x0000000607067c10 */ /* 0x000fc8000ff7e0ff */
[----:B------:R-:W-:Y:S02]  /*01b0*/  LEA.HI.X.SX32 R7, R7, UR7, 0x1, P3 ;  /* 0x0000000707077c11 */ /* 0x000fe400098f0eff */
[----:B--2---:R-:W-:Y:S02]  /*01c0*/  FSETP.GT.AND P1, PT, R8, -R11, PT ;  /* 0x8000000b0800720b */ /* 0x004fe40003f24000 */
[----:B---3--:R-:W-:Y:S02]  /*01d0*/  FSETP.GT.AND P0, PT, R9, -R0, PT ;  /* 0x800000000900720b */ /* 0x008fe40003f04000 */
[----:B------:R-:W-:Y:S02]  /*01e0*/  SEL R10, RZ, 0x1, !P1 ;  /* 0x00000001ff0a7807 */ /* 0x000fe40004800000 */
[----:B------:R-:W-:Y:S01]  /*01f0*/  SEL R13, RZ, 0x100, !P0 ;  /* 0x00000100ff0d7807 */ /* 0x000fe20004000000 */
[----:B------:R-:W-:-:S04]  /*0200*/  FADD R8, R11, R8 ;  /* 0x000000080b087221 */ /* 0x000fc80000000000 */
[----:B------:R-:W-:Y:S02]  /*0210*/  IMAD.IADD R13, R10, 0x1, R13 ;  /* 0x000000010a0d7824 */ /* 0x000fe400078e020d */
[----:B------:R-:W-:Y:S01]  /*0220*/  FADD R9, R0, R9 ;  /* 0x0000000900097221 */ /* 0x000fe20000000000 */
[----:B------:R-:W-:Y:S02]  /*0230*/  @!P1 FMUL R8, R8, 0.20000000298023223877 ;  /* 0x3e4ccccd08089820 */ /* 0x000fe40000400000 */
[----:B------:R1:W-:Y:S01]  /*0240*/  @!P2 STG.E.U16 desc[UR4][R6.64], R13 ;  /* 0x0000000d0600a986 */ /* 0x0003e2000c101504 */
[----:B------:R-:W-:Y:S01]  /*0250*/  @!P0 FMUL R9, R9, 0.20000000298023223877 ;  /* 0x3e4ccccd09098820 */ /* 0x000fe20000400000 */
[----:B------:R-:W-:Y:S06]  /*0260*/  @P2 EXIT ;  /* 0x000000000000294d */ /* 0x000fec0003800000 */
[----:B------:R-:W-:Y:S01]  /*0270*/  STG.E.64 desc[UR4][R2.64], R8 ;  /* 0x0000000802007986 */ /* 0x000fe2000c101b04 */
[----:B------:R-:W-:Y:S05]  /*0280*/  EXIT ;  /* 0x000000000000794d */ /* 0x000fea0003800000 */
.L_x_0:
[----:B------:R-:W-:-:S00]  /*0290*/  BRA `(.L_x_0) ;  /* 0xfffffffc00fc7947 */ /* 0x000fc0000383ffff */
[----:B------:R-:W-:-:S00]  /*02a0*/  NOP ;  /* 0x0000000000007918 */ /* 0x000fc00000000000 */
        /* <DEDUP_REMOVED lines=13> */
.L_x_1:


//--------------------- .nv.constant0.triton_poi_fused_convolution_leaky_relu_1 --------------------------
	.section	.nv.constant0.triton_poi_fused_convolution_leaky_relu_1,"a",@progbits
	.sectionflags	@""
	.align	4
.nv.constant0.triton_poi_fused_convolution_leaky_relu_1:
	.zero		556
